	.headerflags	@"EF_CUDA_TEXMODE_UNIFIED EF_CUDA_64BIT_ADDRESS EF_CUDA_ACCELERATORS EF_CUDA_SM90 EF_CUDA_VIRTUAL_SM(EF_CUDA_SM90)"
	.elftype	@"ET_EXEC"


//--------------------- .nv.info                  --------------------------
	.section	.nv.info,"",@"SHT_CUDA_INFO"
	.align	4


	//----- nvinfo : EIATTR_REGCOUNT
	.align		4
        /*0000*/ 	.byte	0x04, 0x2f
        /*0002*/ 	.short	(.L_3 - .L_2)
	.align		4
.L_2:
        /*0004*/ 	.word	index@(triton_poi_fused__native_batch_norm_legit_no_training_relu_4)
        /*0008*/ 	.word	0x00000020


	//----- nvinfo : EIATTR_MIN_STACK_SIZE
	.align		4
.L_3:
        /*000c*/ 	.byte	0x04, 0x12
        /*000e*/ 	.short	(.L_5 - .L_4)
	.align		4
.L_4:
        /*0010*/ 	.word	index@(triton_poi_fused__native_batch_norm_legit_no_training_relu_4)
        /*0014*/ 	.word	0x00000000


	//----- nvinfo : EIATTR_FRAME_SIZE
	.align		4
.L_5:
        /*0018*/ 	.byte	0x04, 0x11
        /*001a*/ 	.short	(.L_7 - .L_6)
	.align		4
.L_6:
        /*001c*/ 	.word	index@(triton_poi_fused__native_batch_norm_legit_no_training_relu_4)
        /*0020*/ 	.word	0x00000000


	//----- nvinfo : EIATTR_MIN_STACK_SIZE
	.align		4
.L_7:
        /*0024*/ 	.byte	0x04, 0x12
        /*0026*/ 	.short	(.L_9 - .L_8)
	.align		4
.L_8:
        /*0028*/ 	.word	index@(triton_poi_fused__native_batch_norm_legit_no_training_relu_4)
        /*002c*/ 	.word	0x00000000
.L_9:


//--------------------- .nv.info.triton_poi_fused__native_batch_norm_legit_no_training_relu_4 --------------------------
	.section	.nv.info.triton_poi_fused__native_batch_norm_legit_no_training_relu_4,"",@"SHT_CUDA_INFO"
	.sectionflags	@""
	.align	4


	//----- nvinfo : EIATTR_CUDA_API_VERSION
	.align		4
        /*0000*/ 	.byte	0x04, 0x37
        /*0002*/ 	.short	(.L_11 - .L_10)
.L_10:
        /*0004*/ 	.word	0x0000007c


	//----- nvinfo : EIATTR_KPARAM_INFO
	.align		4
.L_11:
        /*0008*/ 	.byte	0x04, 0x17
        /*000a*/ 	.short	(.L_13 - .L_12)
.L_12:
        /*000c*/ 	.word	0x00000000
        /*0010*/ 	.short	0x0006
        /*0012*/ 	.short	0x0030
        /*0014*/ 	.byte	0x00, 0xf0, 0x11, 0x00


	//----- nvinfo : EIATTR_KPARAM_INFO
	.align		4
.L_13:
        /*0018*/ 	.byte	0x04, 0x17
        /*001a*/ 	.short	(.L_15 - .L_14)
.L_14:
        /*001c*/ 	.word	0x00000000
        /*0020*/ 	.short	0x0005
        /*0022*/ 	.short	0x0028
        /*0024*/ 	.byte	0x00, 0xf4, 0x21, 0x00


	//----- nvinfo : EIATTR_KPARAM_INFO
	.align		4
.L_15:
        /*0028*/ 	.byte	0x04, 0x17
        /*002a*/ 	.short	(.L_17 - .L_16)
.L_16:
        /*002c*/ 	.word	0x00000000
        /*0030*/ 	.short	0x0004
        /*0032*/ 	.short	0x0020
        /*0034*/ 	.byte	0x00, 0xf4, 0x21, 0x00


	//----- nvinfo : EIATTR_KPARAM_INFO
	.align		4
.L_17:
        /*0038*/ 	.byte	0x04, 0x17
        /*003a*/ 	.short	(.L_19 - .L_18)
.L_18:
        /*003c*/ 	.word	0x00000000
        /*0040*/ 	.short	0x0003
        /*0042*/ 	.short	0x0018
        /*0044*/ 	.byte	0x00, 0xf4, 0x21, 0x00


	//----- nvinfo : EIATTR_KPARAM_INFO
	.align		4
.L_19:
        /*0048*/ 	.byte	0x04, 0x17
        /*004a*/ 	.short	(.L_21 - .L_20)
.L_20:
        /*004c*/ 	.word	0x00000000
        /*0050*/ 	.short	0x0002
        /*0052*/ 	.short	0x0010
        /*0054*/ 	.byte	0x00, 0xf4, 0x21, 0x00


	//----- nvinfo : EIATTR_KPARAM_INFO
	.align		4
.L_21:
        /*0058*/ 	.byte	0x04, 0x17
        /*005a*/ 	.short	(.L_23 - .L_22)
.L_22:
        /*005c*/ 	.word	0x00000000
        /*0060*/ 	.short	0x0001
        /*0062*/ 	.short	0x0008
        /*0064*/ 	.byte	0x00, 0xf4, 0x21, 0x00


	//----- nvinfo : EIATTR_KPARAM_INFO
	.align		4
.L_23:
        /*0068*/ 	.byte	0x04, 0x17
        /*006a*/ 	.short	(.L_25 - .L_24)
.L_24:
        /*006c*/ 	.word	0x00000000
        /*0070*/ 	.short	0x0000
        /*0072*/ 	.short	0x0000
        /*0074*/ 	.byte	0x00, 0xf4, 0x21, 0x00


	//----- nvinfo : EIATTR_SPARSE_MMA_MASK
	.align		4
.L_25:
        /*0078*/ 	.byte	0x03, 0x50
        /*007a*/ 	.short	0x0000


	//----- nvinfo : EIATTR_MAXREG_COUNT
	.align		4
        /*007c*/ 	.byte	0x03, 0x1b
        /*007e*/ 	.short	0x00ff


	//----- nvinfo : EIATTR_EXIT_INSTR_OFFSETS
	.align		4
        /*0080*/ 	.byte	0x04, 0x1c
        /*0082*/ 	.short	(.L_27 - .L_26)


	//   ....[0]....
.L_26:
        /*0084*/ 	.word	0x000006c0


	//----- nvinfo : EIATTR_REQNTID
	.align		4
.L_27:
        /*0088*/ 	.byte	0x04, 0x10
        /*008a*/ 	.short	(.L_29 - .L_28)
.L_28:
        /*008c*/ 	.word	0x00000080
        /*0090*/ 	.word	0x00000001
        /*0094*/ 	.word	0x00000001


	//----- nvinfo : EIATTR_CBANK_PARAM_SIZE
	.align		4
.L_29:
        /*0098*/ 	.byte	0x03, 0x19
        /*009a*/ 	.short	0x0034


	//----- nvinfo : EIATTR_PARAM_CBANK
	.align		4
        /*009c*/ 	.byte	0x04, 0x0a
        /*009e*/ 	.short	(.L_31 - .L_30)
	.align		4
.L_30:
        /*00a0*/ 	.word	index@(.nv.constant0.triton_poi_fused__native_batch_norm_legit_no_training_relu_4)
        /*00a4*/ 	.short	0x0210
        /*00a6*/ 	.short	0x0034


	//----- nvinfo : EIATTR_SW_WAR
	.align		4
.L_31:
        /*00a8*/ 	.byte	0x04, 0x36
        /*00aa*/ 	.short	(.L_33 - .L_32)
.L_32:
        /*00ac*/ 	.word	0x00000008
.L_33:


//--------------------- .nv.callgraph             --------------------------
	.section	.nv.callgraph,"",@"SHT_CUDA_CALLGRAPH"
	.align	4
	.sectionentsize	8
	.align		4
        /*0000*/ 	.word	0x00000000
	.align		4
        /*0004*/ 	.word	0xffffffff
	.align		4
        /*0008*/ 	.word	0x00000000
	.align		4
        /*000c*/ 	.word	0xfffffffe
	.align		4
        /*0010*/ 	.word	0x00000000
	.align		4
        /*0014*/ 	.word	0xfffffffd
	.align		4
        /*0018*/ 	.word	0x00000000
	.align		4
        /*001c*/ 	.word	0xfffffffc


//--------------------- .nv.constant4             --------------------------
	.section	.nv.constant4,"a",@progbits
	.align	8
	.align		8
.nv.constant4:
        /*0000*/ 	.dword	_$_str
	.align		8
        /*0008*/ 	.dword	_$_str_$_2


//--------------------- .text.triton_poi_fused__native_batch_norm_legit_no_training_relu_4 --------------------------
	.section	.text.triton_poi_fused__native_batch_norm_legit_no_training_relu_4,"ax",@progbits
	.align	128
        .global         triton_poi_fused__native_batch_norm_legit_no_training_relu_4
        .type           triton_poi_fused__native_batch_norm_legit_no_training_relu_4,@function
        .size           triton_poi_fused__native_batch_norm_legit_no_training_relu_4,(.L_x_1 - triton_poi_fused__native_batch_norm_legit_no_training_relu_4)
        .other          triton_poi_fused__native_batch_norm_legit_no_training_relu_4,@"STO_CUDA_ENTRY STV_DEFAULT"
triton_poi_fused__native_batch_norm_legit_no_training_relu_4:
.text.triton_poi_fused__native_batch_norm_legit_no_training_relu_4:
[----:B------:R-:W-:Y:S01]  /*0000*/  LDC R1, c[0x0][0x28] ;  /* 0x00000a00ff017b82 */ /* 0x000fe20000000800 */
[----:B------:R-:W1:Y:S01]  /*0010*/  S2R R0, SR_TID.X ;  /* 0x0000000000007919 */ /* 0x000e620000002100 */
[----:B------:R-:W-:-:S06]  /*0020*/  ULDC.64 UR4, c[0x0][0x208] ;  /* 0x0000820000047ab9 */ /* 0x000fcc0000000a00 */
[----:B------:R-:W2:Y:S01]  /*0030*/  LDC.64 R16, c[0x0][0x218] ;  /* 0x00008600ff107b82 */ /* 0x000ea20000000a00 */
[----:B------:R-:W3:Y:S07]  /*0040*/  S2R R3, SR_CTAID.X ;  /* 0x0000000000037919 */ /* 0x000eee0000002500 */
[----:B------:R-:W4:Y:S08]  /*0050*/  LDC.64 R14, c[0x0][0x210] ;  /* 0x00008400ff0e7b82 */ /* 0x000f300000000a00 */
[----:B------:R-:W5:Y:S01]  /*0060*/  LDC.64 R12, c[0x0][0x230] ;  /* 0x00008c00ff0c7b82 */ /* 0x000f620000000a00 */
[----:B-1----:R-:W-:-:S02]  /*0070*/  SHF.L.U32 R0, R0, 0x2, RZ ;  /* 0x0000000200007819 */ /* 0x002fc400000006ff */
[----:B---3--:R-:W-:Y:S02]  /*0080*/  SHF.R.S32.HI R5, RZ, 0x15, R3 ;  /* 0x00000015ff057819 */ /* 0x008fe40000011403 */
[----:B------:R-:W-:Y:S02]  /*0090*/  LOP3.LUT R0, R0, 0x1fc, RZ, 0xc0, !PT ;  /* 0x000001fc00007812 */ /* 0x000fe400078ec0ff */
[----:B------:R-:W-:Y:S02]  /*00a0*/  SGXT R5, R5, 0x1 ;  /* 0x000000010505781a */ /* 0x000fe40000000200 */
[----:B------:R-:W-:Y:S02]  /*00b0*/  LEA R18, R3, R0, 0xa ;  /* 0x0000000003127211 */ /* 0x000fe400078e50ff */
[----:B------:R-:W1:Y:S02]  /*00c0*/  LDC.64 R2, c[0x0][0x220] ;  /* 0x00008800ff027b82 */ /* 0x000e640000000a00 */
[----:B------:R-:W-:-:S04]  /*00d0*/  LEA.HI R5, R5, R18, RZ, 0x8 ;  /* 0x0000001205057211 */ /* 0x000fc800078f40ff */
[----:B------:R-:W-:Y:S02]  /*00e0*/  SHF.R.S32.HI R23, RZ, 0x8, R5 ;  /* 0x00000008ff177819 */ /* 0x000fe40000011405 */
[----:B------:R-:W-:Y:S02]  /*00f0*/  IADD3 R5, R5, 0x200, RZ ;  /* 0x0000020005057810 */ /* 0x000fe40007ffe0ff */
[----:B------:R-:W-:Y:S02]  /*0100*/  LEA.HI R0, R23, R23, RZ, 0x8 ;  /* 0x0000001717007211 */ /* 0x000fe400078f40ff */
[----:B------:R-:W-:Y:S02]  /*0110*/  SHF.R.S32.HI R5, RZ, 0x8, R5 ;  /* 0x00000008ff057819 */ /* 0x000fe40000011405 */
[----:B------:R-:W-:Y:S02]  /*0120*/  LOP3.LUT R0, R0, 0xffffff00, RZ, 0xc0, !PT ;  /* 0xffffff0000007812 */ /* 0x000fe400078ec0ff */
[----:B------:R-:W-:-:S02]  /*0130*/  LEA.HI R4, R5, R5, RZ, 0x8 ;  /* 0x0000000505047211 */ /* 0x000fc400078f40ff */
[----:B------:R-:W-:Y:S02]  /*0140*/  IADD3 R23, R23, -R0, RZ ;  /* 0x8000000017177210 */ /* 0x000fe40007ffe0ff */
[----:B------:R-:W-:-:S04]  /*0150*/  LOP3.LUT R4, R4, 0xffffff00, RZ, 0xc0, !PT ;  /* 0xffffff0004047812 */ /* 0x000fc800078ec0ff */
[----:B------:R-:W-:Y:S01]  /*0160*/  IADD3 R19, R5, -R4, RZ ;  /* 0x8000000405137210 */ /* 0x000fe20007ffe0ff */
[----:B-1----:R-:W-:-:S04]  /*0170*/  IMAD.WIDE R8, R23, 0x4, R2 ;  /* 0x0000000417087825 */ /* 0x002fc800078e0202 */
[----:B------:R-:W-:Y:S01]  /*0180*/  IMAD.WIDE R10, R19, 0x4, R2 ;  /* 0x00000004130a7825 */ /* 0x000fe200078e0202 */
[----:B------:R-:W3:Y:S01]  /*0190*/  LDG.E.EL R20, desc[UR4][R8.64] ;  /* 0x0000000408147981 */ /* 0x000ee2000c2e1900 */
[----:B------:R-:W1:Y:S03]  /*01a0*/  LDC.64 R2, c[0x0][0x228] ;  /* 0x00008a00ff027b82 */ /* 0x000e660000000a00 */
[----:B------:R-:W3:Y:S01]  /*01b0*/  LDG.E.EL R21, desc[UR4][R10.64] ;  /* 0x000000040a157981 */ /* 0x000ee2000c2e1900 */
[----:B--2---:R-:W-:-:S04]  /*01c0*/  IMAD.WIDE R26, R23, 0x4, R16 ;  /* 0x00000004171a7825 */ /* 0x004fc800078e0210 */
[----:B----4-:R-:W-:Y:S01]  /*01d0*/  IMAD.WIDE R14, R18, 0x4, R14 ;  /* 0x00000004120e7825 */ /* 0x010fe200078e020e */
[----:B------:R-:W2:Y:S04]  /*01e0*/  LDG.E.EL R0, desc[UR4][R26.64] ;  /* 0x000000041a007981 */ /* 0x000ea8000c2e1900 */
[----:B------:R-:W2:Y:S01]  /*01f0*/  LDG.E.128 R4, desc[UR4][R14.64] ;  /* 0x000000040e047981 */ /* 0x000ea2000c1e1d00 */
[----:B------:R-:W-:-:S03]  /*0200*/  IMAD.WIDE R16, R19, 0x4, R16 ;  /* 0x0000000413107825 */ /* 0x000fc600078e0210 */
[----:B------:R-:W4:Y:S04]  /*0210*/  LDG.E.128 R8, desc[UR4][R14.64+0x800] ;  /* 0x000800040e087981 */ /* 0x000f28000c1e1d00 */
[----:B------:R-:W4:Y:S01]  /*0220*/  LDG.E.EL R16, desc[UR4][R16.64] ;  /* 0x0000000410107981 */ /* 0x000f22000c2e1900 */
[----:B01----:R-:W-:-:S04]  /*0230*/  IMAD.WIDE R24, R23, 0x4, R2 ;  /* 0x0000000417187825 */ /* 0x003fc800078e0202 */
[----:B-----5:R-:W-:Y:S02]  /*0240*/  IMAD.WIDE R22, R23, 0x4, R12 ;  /* 0x0000000417167825 */ /* 0x020fe400078e020c */
[----:B------:R-:W5:Y:S04]  /*0250*/  LDG.E.EL R24, desc[UR4][R24.64] ;  /* 0x0000000418187981 */ /* 0x000f68000c2e1900 */
[----:B------:R-:W5:Y:S01]  /*0260*/  LDG.E.EL R23, desc[UR4][R22.64] ;  /* 0x0000000416177981 */ /* 0x000f62000c2e1900 */
[----:B------:R-:W-:-:S04]  /*0270*/  IMAD.WIDE R2, R19, 0x4, R2 ;  /* 0x0000000413027825 */ /* 0x000fc800078e0202 */
[----:B------:R-:W-:Y:S02]  /*0280*/  IMAD.WIDE R28, R19, 0x4, R12 ;  /* 0x00000004131c7825 */ /* 0x000fe400078e020c */
[----:B------:R0:W4:Y:S04]  /*0290*/  LDG.E.EL R12, desc[UR4][R2.64] ;  /* 0x00000004020c7981 */ /* 0x000128000c2e1900 */
[----:B------:R-:W4:Y:S01]  /*02a0*/  LDG.E.EL R13, desc[UR4][R28.64] ;  /* 0x000000041c0d7981 */ /* 0x000f22000c2e1900 */
[----:B0-----:R-:W-:Y:S01]  /*02b0*/  HFMA2.MMA R3, -RZ, RZ, 1.625, 0 ;  /* 0x3e800000ff037435 */ /* 0x001fe200000001ff */
[----:B---3--:R-:W-:-:S04]  /*02c0*/  FADD R20, R20, 9.9999997473787516356e-06 ;  /* 0x3727c5ac14147421 */ /* 0x008fc80000000000 */
[----:B------:R-:W0:Y:S01]  /*02d0*/  MUFU.SQRT R19, R20 ;  /* 0x0000001400137308 */ /* 0x000e220000002000 */
[----:B------:R-:W-:-:S07]  /*02e0*/  FADD R21, R21, 9.9999997473787516356e-06 ;  /* 0x3727c5ac15157421 */ /* 0x000fce0000000000 */
[----:B------:R-:W1:Y:S01]  /*02f0*/  MUFU.SQRT R25, R21 ;  /* 0x0000001500197308 */ /* 0x000e620000002000 */
[C---:B0-----:R-:W-:Y:S02]  /*0300*/  FSETP.GT.AND P0, PT, R19.reuse, 8.50705917302346158658e+37, PT ;  /* 0x7e8000001300780b */ /* 0x041fe40003f04000 */
[----:B------:R-:W-:Y:S02]  /*0310*/  FSETP.GEU.AND P2, PT, R19, 1.175494350822287508e-38, PT ;  /* 0x008000001300780b */ /* 0x000fe40003f4e000 */
[C---:B-1----:R-:W-:Y:S02]  /*0320*/  FSETP.GT.AND P1, PT, R25.reuse, 8.50705917302346158658e+37, PT ;  /* 0x7e8000001900780b */ /* 0x042fe40003f24000 */
[----:B------:R-:W-:-:S07]  /*0330*/  FSETP.GEU.AND P3, PT, R25, 1.175494350822287508e-38, PT ;  /* 0x008000001900780b */ /* 0x000fce0003f6e000 */
[----:B------:R-:W-:-:S04]  /*0340*/  @P0 FMUL R19, R19, 0.25 ;  /* 0x3e80000013130820 */ /* 0x000fc80000400000 */
[----:B------:R-:W-:Y:S01]  /*0350*/  @!P2 FMUL R19, R19, 16777216 ;  /* 0x4b8000001313a820 */ /* 0x000fe20000400000 */
[----:B------:R-:W-:-:S05]  /*0360*/  @P1 FMUL R25, R25, 0.25 ;  /* 0x3e80000019191820 */ /* 0x000fca0000400000 */
[----:B------:R-:W0:Y:S01]  /*0370*/  MUFU.RCP R19, R19 ;  /* 0x0000001300137308 */ /* 0x000e220000001000 */
[----:B------:R-:W-:Y:S01]  /*0380*/  @!P3 FMUL R25, R25, 16777216 ;  /* 0x4b8000001919b820 */ /* 0x000fe20000400000 */
[----:B------:R-:W-:-:S06]  /*0390*/  FSEL R2, R3, 1, P0 ;  /* 0x3f80000003027808 */ /* 0x000fcc0000000000 */
[----:B------:R-:W1:Y:S01]  /*03a0*/  MUFU.RCP R14, R25 ;  /* 0x00000019000e7308 */ /* 0x000e620000001000 */
[----:B------:R-:W-:Y:S01]  /*03b0*/  FSEL R3, R3, 1, P1 ;  /* 0x3f80000003037808 */ /* 0x000fe20000800000 */
[----:B------:R-:W-:Y:S01]  /*03c0*/  @!P2 FMUL R2, R2, 16777216 ;  /* 0x4b8000000202a820 */ /* 0x000fe20000400000 */
[----:B--2---:R-:W-:-:S03]  /*03d0*/  FADD R4, R4, -R0 ;  /* 0x8000000004047221 */ /* 0x004fc60000000000 */
[----:B------:R-:W-:Y:S01]  /*03e0*/  @!P3 FMUL R3, R3, 16777216 ;  /* 0x4b8000000303b820 */ /* 0x000fe20000400000 */
[----:B0-----:R-:W-:Y:S01]  /*03f0*/  FMUL R15, R19, R2 ;  /* 0x00000002130f7220 */ /* 0x001fe20000400000 */
[--C-:B------:R-:W-:Y:S01]  /*0400*/  FADD R20, R5, -R0.reuse ;  /* 0x8000000005147221 */ /* 0x100fe20000000000 */
[--C-:B------:R-:W-:Y:S01]  /*0410*/  FADD R6, R6, -R0.reuse ;  /* 0x8000000006067221 */ /* 0x100fe20000000000 */
[----:B------:R-:W-:Y:S01]  /*0420*/  FADD R0, R7, -R0 ;  /* 0x8000000007007221 */ /* 0x000fe20000000000 */
[C---:B------:R-:W-:Y:S01]  /*0430*/  FMUL R5, R15.reuse, R4 ;  /* 0x000000040f057220 */ /* 0x040fe20000400000 */
[C---:B------:R-:W-:Y:S01]  /*0440*/  FMUL R4, R15.reuse, R20 ;  /* 0x000000140f047220 */ /* 0x040fe20000400000 */
[----:B-1----:R-:W-:Y:S02]  /*0450*/  FMUL R14, R14, R3 ;  /* 0x000000030e0e7220 */ /* 0x002fe40000400000 */
[----:B------:R-:W0:Y:S01]  /*0460*/  LDC.64 R2, c[0x0][0x238] ;  /* 0x00008e00ff027b82 */ /* 0x000e220000000a00 */
[C---:B------:R-:W-:Y:S01]  /*0470*/  FMUL R20, R15.reuse, R6 ;  /* 0x000000060f147220 */ /* 0x040fe20000400000 */
[----:B------:R-:W-:Y:S01]  /*0480*/  FMUL R6, R15, R0 ;  /* 0x000000000f067220 */ /* 0x000fe20000400000 */
[--C-:B----4-:R-:W-:Y:S01]  /*0490*/  FADD R7, R8, -R16.reuse ;  /* 0x8000001008077221 */ /* 0x110fe20000000000 */
[--C-:B------:R-:W-:Y:S01]  /*04a0*/  FADD R9, R9, -R16.reuse ;  /* 0x8000001009097221 */ /* 0x100fe20000000000 */
[--C-:B------:R-:W-:Y:S01]  /*04b0*/  FADD R15, R10, -R16.reuse ;  /* 0x800000100a0f7221 */ /* 0x100fe20000000000 */
[C-C-:B-----5:R-:W-:Y:S01]  /*04c0*/  FFMA R0, R24.reuse, R5, R23.reuse ;  /* 0x0000000518007223 */ /* 0x160fe20000000017 */
[----:B------:R-:W-:Y:S01]  /*04d0*/  FADD R11, R11, -R16 ;  /* 0x800000100b0b7221 */ /* 0x000fe20000000000 */
[C-C-:B------:R-:W-:Y:S01]  /*04e0*/  FFMA R4, R24.reuse, R4, R23.reuse ;  /* 0x0000000418047223 */ /* 0x140fe20000000017 */
[C-C-:B------:R-:W-:Y:S01]  /*04f0*/  FFMA R5, R24.reuse, R20, R23.reuse ;  /* 0x0000001418057223 */ /* 0x140fe20000000017 */
[----:B------:R-:W-:Y:S01]  /*0500*/  FFMA R23, R24, R6, R23 ;  /* 0x0000000618177223 */ /* 0x000fe20000000017 */
[C---:B------:R-:W-:Y:S01]  /*0510*/  FMUL R7, R14.reuse, R7 ;  /* 0x000000070e077220 */ /* 0x040fe20000400000 */
[C---:B------:R-:W-:Y:S01]  /*0520*/  FMUL R8, R14.reuse, R9 ;  /* 0x000000090e087220 */ /* 0x040fe20000400000 */
[C---:B------:R-:W-:Y:S01]  /*0530*/  FMUL R6, R14.reuse, R15 ;  /* 0x0000000f0e067220 */ /* 0x040fe20000400000 */
[----:B------:R-:W-:Y:S01]  /*0540*/  FMUL R14, R14, R11 ;  /* 0x0000000b0e0e7220 */ /* 0x000fe20000400000 */
[C-C-:B------:R-:W-:Y:S01]  /*0550*/  FFMA R9, R12.reuse, R7, R13.reuse ;  /* 0x000000070c097223 */ /* 0x140fe2000000000d */
[C-C-:B------:R-:W-:Y:S01]  /*0560*/  FFMA R8, R12.reuse, R8, R13.reuse ;  /* 0x000000080c087223 */ /* 0x140fe2000000000d */
[C-C-:B------:R-:W-:Y:S01]  /*0570*/  FFMA R10, R12.reuse, R6, R13.reuse ;  /* 0x000000060c0a7223 */ /* 0x140fe2000000000d */
[----:B------:R-:W-:Y:S01]  /*0580*/  FFMA R14, R12, R14, R13 ;  /* 0x0000000e0c0e7223 */ /* 0x000fe2000000000d */
[----:B------:R-:W-:-:S02]  /*0590*/  FSETP.GEU.AND P6, PT, R23, RZ, PT ;  /* 0x000000ff1700720b */ /* 0x000fc40003fce000 */
[----:B------:R-:W-:Y:S02]  /*05a0*/  FSETP.GEU.AND P0, PT, R5, RZ, PT ;  /* 0x000000ff0500720b */ /* 0x000fe40003f0e000 */
[----:B------:R-:W-:Y:S02]  /*05b0*/  FSETP.GEU.AND P1, PT, R4, RZ, PT ;  /* 0x000000ff0400720b */ /* 0x000fe40003f2e000 */
[----:B------:R-:W-:Y:S02]  /*05c0*/  FSETP.GEU.AND P3, PT, R14, RZ, PT ;  /* 0x000000ff0e00720b */ /* 0x000fe40003f6e000 */
[----:B------:R-:W-:Y:S02]  /*05d0*/  SEL R7, R23, RZ, P6 ;  /* 0x000000ff17077207 */ /* 0x000fe40003000000 */
[----:B------:R-:W-:Y:S02]  /*05e0*/  FSETP.GEU.AND P2, PT, R0, RZ, PT ;  /* 0x000000ff0000720b */ /* 0x000fe40003f4e000 */
[----:B------:R-:W-:-:S02]  /*05f0*/  FSETP.GEU.AND P4, PT, R10, RZ, PT ;  /* 0x000000ff0a00720b */ /* 0x000fc40003f8e000 */
[----:B------:R-:W-:Y:S02]  /*0600*/  FSETP.GEU.AND P5, PT, R9, RZ, PT ;  /* 0x000000ff0900720b */ /* 0x000fe40003fae000 */
[----:B------:R-:W-:Y:S02]  /*0610*/  FSETP.GEU.AND P6, PT, R8, RZ, PT ;  /* 0x000000ff0800720b */ /* 0x000fe40003fce000 */
[----:B------:R-:W-:Y:S01]  /*0620*/  SEL R6, R5, RZ, P0 ;  /* 0x000000ff05067207 */ /* 0x000fe20000000000 */
[----:B0-----:R-:W-:Y:S01]  /*0630*/  IMAD.WIDE R2, R18, 0x4, R2 ;  /* 0x0000000412027825 */ /* 0x001fe200078e0202 */
[----:B------:R-:W-:Y:S02]  /*0640*/  SEL R5, R4, RZ, P1 ;  /* 0x000000ff04057207 */ /* 0x000fe40000800000 */
[----:B------:R-:W-:Y:S02]  /*0650*/  SEL R15, R14, RZ, P3 ;  /* 0x000000ff0e0f7207 */ /* 0x000fe40001800000 */
[----:B------:R-:W-:-:S02]  /*0660*/  SEL R4, R0, RZ, P2 ;  /* 0x000000ff00047207 */ /* 0x000fc40001000000 */
[----:B------:R-:W-:Y:S02]  /*0670*/  SEL R14, R10, RZ, P4 ;  /* 0x000000ff0a0e7207 */ /* 0x000fe40002000000 */
[----:B------:R-:W-:Y:S02]  /*0680*/  SEL R12, R9, RZ, P5 ;  /* 0x000000ff090c7207 */ /* 0x000fe40002800000 */
[----:B------:R-:W-:Y:S01]  /*0690*/  SEL R13, R8, RZ, P6 ;  /* 0x000000ff080d7207 */ /* 0x000fe20003000000 */
[----:B------:R-:W-:Y:S04]  /*06a0*/  STG.E.128 desc[UR4][R2.64], R4 ;  /* 0x0000000402007986 */ /* 0x000fe8000c101d04 */
[----:B------:R-:W-:Y:S01]  /*06b0*/  STG.E.128 desc[UR4][R2.64+0x800], R12 ;  /* 0x0008000c02007986 */ /* 0x000fe2000c101d04 */
[----:B------:R-:W-:Y:S05]  /*06c0*/  EXIT ;  /* 0x000000000000794d */ /* 0x000fea0003800000 */
.L_x_0:
[----:B------:R-:W-:-:S00]  /*06d0*/  BRA `(.L_x_0) ;  /* 0xfffffffc00fc7947 */ /* 0x000fc0000383ffff */
[----:B------:R-:W-:-:S00]  /*06e0*/  NOP ;  /* 0x0000000000007918 */ /* 0x000fc00000000000 */
        /* <DEDUP_REMOVED lines=9> */
.L_x_1:


//--------------------- .nv.global.init           --------------------------
	.section	.nv.global.init,"aw",@progbits
.nv.global.init:
	.type		_$_str,@object
	.size		_$_str,(_$_str_$_2 - _$_str)
_$_str:
        /*0000*/ 	.byte	0x5f, 0x5f, 0x43, 0x55, 0x44, 0x41, 0x5f, 0x46, 0x54, 0x5a, 0x00
	.type		_$_str_$_2,@object
	.size		_$_str_$_2,(.L_1 - _$_str_$_2)
_$_str_$_2:
        /*000b*/ 	.byte	0x5f, 0x5f, 0x43, 0x55, 0x44, 0x41, 0x5f, 0x50, 0x52, 0x45, 0x43, 0x5f, 0x53, 0x51, 0x52, 0x54
        /*001b*/ 	.byte	0x00
.L_1:


//--------------------- .nv.constant0.triton_poi_fused__native_batch_norm_legit_no_training_relu_4 --------------------------
	.section	.nv.constant0.triton_poi_fused__native_batch_norm_legit_no_training_relu_4,"a",@progbits
	.sectionflags	@""
	.align	4
.nv.constant0.triton_poi_fused__native_batch_norm_legit_no_training_relu_4:
	.zero		580
